//
// Generated by NVIDIA NVVM Compiler
//
// Compiler Build ID: CL-36424714
// Cuda compilation tools, release 13.0, V13.0.88
// Based on NVVM 20.0.0
//

.version 9.0
.target sm_100
.address_size 64

	// .globl	_Z6rotatePii

.visible .entry _Z6rotatePii(
	.param .u64 .ptr .align 1 _Z6rotatePii_param_0,
	.param .u32 _Z6rotatePii_param_1
)
{
	.reg .pred 	%p<2>;
	.reg .b32 	%r<6>;
	.reg .b64 	%rd<7>;

	ld.param.u64 	%rd1, [_Z6rotatePii_param_0];
	ld.param.u32 	%r1, [_Z6rotatePii_param_1];
	cvta.to.global.u64 	%rd2, %rd1;
	mov.u32 	%r2, %tid.x;
	mul.wide.u32 	%rd3, %r2, 4;
	add.s64 	%rd4, %rd2, %rd3;
	ld.global.u32 	%r3, [%rd4];
	add.s32 	%r4, %r2, 1;
	setp.eq.s32 	%p1, %r4, %r1;
	selp.b32 	%r5, 0, %r4, %p1;
	bar.sync 	0;
	mul.wide.u32 	%rd5, %r5, 4;
	add.s64 	%rd6, %rd2, %rd5;
	st.global.u32 	[%rd6], %r3;
	ret;

}


// ===== COMPILED SASS (sm_100) =====

	.target	sm_100

	.elftype	@"ET_EXEC"


//--------------------- .note.nv.tkinfo           --------------------------
	.section	.note.nv.tkinfo,"",@"SHT_NOTE"
	.sectionflags	@"SHF_NOTE_NV_TKINFO"
	.tkinfo
        /*0018*/ 	.word	0x00000002
        /*0030*/ 	.string	""
        /*0030*/ 	.string	"ptxas"
        /*0030*/ 	.string	"Cuda compilation tools, release 13.0, V13.0.88"
        /*0030*/ 	.string	"Build cuda_13.0.r13.0/compiler.36424714_0"
        /*0030*/ 	.string	"-arch sm_100 -m 64 "



//--------------------- .note.nv.cuinfo           --------------------------
	.section	.note.nv.cuinfo,"",@"SHT_NOTE"
	.sectionflags	@"SHF_NOTE_NV_CUINFO"
        /*0018*/ 	.short	0x0002
        /*001a*/ 	.short	0x0064
        /*001c*/ 	.short	0x0082
	.zero		2


//--------------------- .nv.info                  --------------------------
	.section	.nv.info,"",@"SHT_CUDA_INFO"
	.align	4


	//----- nvinfo : EIATTR_REGCOUNT
	.align		4
        /*0000*/ 	.byte	0x04, 0x2f
        /*0002*/ 	.short	(.L_1 - .L_0)
	.align		4
.L_0:
        /*0004*/ 	.word	index@(_Z6rotatePii)
        /*0008*/ 	.word	0x0000000a


	//----- nvinfo : EIATTR_FRAME_SIZE
	.align		4
.L_1:
        /*000c*/ 	.byte	0x04, 0x11
        /*000e*/ 	.short	(.L_3 - .L_2)
	.align		4
.L_2:
        /*0010*/ 	.word	index@(_Z6rotatePii)
        /*0014*/ 	.word	0x00000000


	//----- nvinfo : EIATTR_MIN_STACK_SIZE
	.align		4
.L_3:
        /*0018*/ 	.byte	0x04, 0x12
        /*001a*/ 	.short	(.L_5 - .L_4)
	.align		4
.L_4:
        /*001c*/ 	.word	index@(_Z6rotatePii)
        /*0020*/ 	.word	0x00000000
.L_5:


//--------------------- .nv.compat                --------------------------
	.section	.nv.compat,"",@"SHT_CUDA_COMPAT_INFO"
	.align	4
        /*0000*/ 	.byte	0x02, 0x09, 0x00, 0x00, 0x02, 0x02, 0x01, 0x00, 0x02, 0x05, 0x05, 0x00, 0x03, 0x07, 0x01, 0x01
        /*0010*/ 	.byte	0x02, 0x03, 0x00, 0x00, 0x02, 0x06, 0x01, 0x00, 0x04, 0x0b, 0x08, 0x00, 0x09, 0x00, 0x00, 0x00
        /*0020*/ 	.byte	0x00, 0x00, 0x00, 0x00


//--------------------- .nv.info._Z6rotatePii     --------------------------
	.section	.nv.info._Z6rotatePii,"",@"SHT_CUDA_INFO"
	.sectionflags	@""
	.align	4


	//----- nvinfo : EIATTR_CUDA_API_VERSION
	.align		4
        /*0000*/ 	.byte	0x04, 0x37
        /*0002*/ 	.short	(.L_7 - .L_6)
.L_6:
        /*0004*/ 	.word	0x00000082


	//----- nvinfo : EIATTR_KPARAM_INFO
	.align		4
.L_7:
        /*0008*/ 	.byte	0x04, 0x17
        /*000a*/ 	.short	(.L_9 - .L_8)
.L_8:
        /*000c*/ 	.word	0x00000000
        /*0010*/ 	.short	0x0001
        /*0012*/ 	.short	0x0008
        /*0014*/ 	.byte	0x00, 0xf0, 0x11, 0x00


	//----- nvinfo : EIATTR_KPARAM_INFO
	.align		4
.L_9:
        /*0018*/ 	.byte	0x04, 0x17
        /*001a*/ 	.short	(.L_11 - .L_10)
.L_10:
        /*001c*/ 	.word	0x00000000
        /*0020*/ 	.short	0x0000
        /*0022*/ 	.short	0x0000
        /*0024*/ 	.byte	0x00, 0xf5, 0x21, 0x00


	//----- nvinfo : EIATTR_SPARSE_MMA_MASK
	.align		4
.L_11:
        /*0028*/ 	.byte	0x03, 0x50
        /*002a*/ 	.short	0x0000


	//----- nvinfo : EIATTR_MAXREG_COUNT
	.align		4
        /*002c*/ 	.byte	0x03, 0x1b
        /*002e*/ 	.short	0x00ff


	//----- nvinfo : EIATTR_NUM_BARRIERS
	.align		4
        /*0030*/ 	.byte	0x02, 0x4c
        /*0032*/ 	.byte	0x01
	.zero		1


	//----- nvinfo : EIATTR_MERCURY_ISA_VERSION
	.align		4
        /*0034*/ 	.byte	0x03, 0x5f
        /*0036*/ 	.short	0x0101


	//----- nvinfo : EIATTR_VRC_CTA_INIT_COUNT
	.align		4
        /*0038*/ 	.byte	0x02, 0x4a
	.zero		1
	.zero		1


	//----- nvinfo : EIATTR_EXIT_INSTR_OFFSETS
	.align		4
        /*003c*/ 	.byte	0x04, 0x1c
        /*003e*/ 	.short	(.L_13 - .L_12)


	//   ....[0]....
.L_12:
        /*0040*/ 	.word	0x000000d0


	//----- nvinfo : EIATTR_CBANK_PARAM_SIZE
	.align		4
.L_13:
        /*0044*/ 	.byte	0x03, 0x19
        /*0046*/ 	.short	0x000c


	//----- nvinfo : EIATTR_PARAM_CBANK
	.align		4
        /*0048*/ 	.byte	0x04, 0x0a
        /*004a*/ 	.short	(.L_15 - .L_14)
	.align		4
.L_14:
        /*004c*/ 	.word	index@(.nv.constant0._Z6rotatePii)
        /*0050*/ 	.short	0x0380
        /*0052*/ 	.short	0x000c


	//----- nvinfo : EIATTR_SW_WAR
	.align		4
.L_15:
        /*0054*/ 	.byte	0x04, 0x36
        /*0056*/ 	.short	(.L_17 - .L_16)
.L_16:
        /*0058*/ 	.word	0x00000008
.L_17:


//--------------------- .nv.callgraph             --------------------------
	.section	.nv.callgraph,"",@"SHT_CUDA_CALLGRAPH"
	.align	4
	.sectionentsize	8
	.align		4
        /*0000*/ 	.word	0x00000000
	.align		4
        /*0004*/ 	.word	0xffffffff
	.align		4
        /*0008*/ 	.word	0x00000000
	.align		4
        /*000c*/ 	.word	0xfffffffe
	.align		4
        /*0010*/ 	.word	0x00000000
	.align		4
        /*0014*/ 	.word	0xfffffffd
	.align		4
        /*0018*/ 	.word	0x00000000
	.align		4
        /*001c*/ 	.word	0xfffffffc


//--------------------- .text._Z6rotatePii        --------------------------
	.section	.text._Z6rotatePii,"ax",@progbits
	.align	128
        .global         _Z6rotatePii
        .type           _Z6rotatePii,@function
        .size           _Z6rotatePii,(.L_x_1 - _Z6rotatePii)
        .other          _Z6rotatePii,@"STO_CUDA_ENTRY STV_DEFAULT"
_Z6rotatePii:
.text._Z6rotatePii:
[----:B------:R-:W-:Y:S01]  /*0000*/  LDC R1, c[0x0][0x37c] ;  /* 0x0000df00ff017b82 */ /* 0x000fe20000000800 */
[----:B------:R-:W0:Y:S07]  /*0010*/  S2R R7, SR_TID.X ;  /* 0x0000000000077919 */ /* 0x000e2e0000002100 */
[----:B------:R-:W0:Y:S01]  /*0020*/  LDC.64 R4, c[0x0][0x380] ;  /* 0x0000e000ff047b82 */ /* 0x000e220000000a00 */
[----:B------:R-:W1:Y:S01]  /*0030*/  LDCU.64 UR4, c[0x0][0x358] ;  /* 0x00006b00ff0477ac */ /* 0x000e620008000a00 */
[----:B------:R-:W2:Y:S01]  /*0040*/  LDCU UR6, c[0x0][0x388] ;  /* 0x00007100ff0677ac */ /* 0x000ea20008000800 */
[----:B0-----:R-:W-:-:S06]  /*0050*/  IMAD.WIDE.U32 R2, R7, 0x4, R4 ;  /* 0x0000000407027825 */ /* 0x001fcc00078e0004 */
[----:B-1----:R-:W3:Y:S01]  /*0060*/  LDG.E R3, desc[UR4][R2.64] ;  /* 0x0000000402037981 */ /* 0x002ee2000c1e1900 */
[----:B------:R-:W-:Y:S01]  /*0070*/  IADD3 R0, PT, PT, R7, 0x1, RZ ;  /* 0x0000000107007810 */ /* 0x000fe20007ffe0ff */
[----:B------:R-:W-:Y:S03]  /*0080*/  BAR.SYNC.DEFER_BLOCKING 0x0 ;  /* 0x0000000000007b1d */ /* 0x000fe60000010000 */
[----:B--2---:R-:W-:-:S04]  /*0090*/  ISETP.NE.AND P0, PT, R0, UR6, PT ;  /* 0x0000000600007c0c */ /* 0x004fc8000bf05270 */
[----:B------:R-:W-:-:S05]  /*00a0*/  SEL R7, R0, RZ, P0 ;  /* 0x000000ff00077207 */ /* 0x000fca0000000000 */
[----:B------:R-:W-:-:S05]  /*00b0*/  IMAD.WIDE.U32 R4, R7, 0x4, R4 ;  /* 0x0000000407047825 */ /* 0x000fca00078e0004 */
[----:B---3--:R-:W-:Y:S01]  /*00c0*/  STG.E desc[UR4][R4.64], R3 ;  /* 0x0000000304007986 */ /* 0x008fe2000c101904 */
[----:B------:R-:W-:Y:S05]  /*00d0*/  EXIT ;  /* 0x000000000000794d */ /* 0x000fea0003800000 */
.L_x_0:
[----:B------:R-:W-:-:S00]  /*00e0*/  BRA `(.L_x_0) ;  /* 0xfffffffc00fc7947 */ /* 0x000fc0000383ffff */
[----:B------:R-:W-:-:S00]  /*00f0*/  NOP ;  /* 0x0000000000007918 */ /* 0x000fc00000000000 */
        /* <DEDUP_REMOVED lines=8> */
.L_x_1:


//--------------------- .nv.shared.reserved.0     --------------------------
	.section	.nv.shared.reserved.0,"aw",@nobits
	.weak		__nv_reservedSMEM_offset_0_alias
	.size		__nv_reservedSMEM_offset_0_alias, 0, 64
	.other		__nv_reservedSMEM_offset_0_alias,@"STO_CUDA_RESERVED_SHARED STV_DEFAULT"
__nv_reservedSMEM_offset_0_alias:
	.zero		0
	.zero		64


//--------------------- .nv.constant0._Z6rotatePii --------------------------
	.section	.nv.constant0._Z6rotatePii,"a",@progbits
	.sectionflags	@""
	.align	4
.nv.constant0._Z6rotatePii:
	.zero		908


//--------------------- SYMBOLS --------------------------

	.type		.nv.reservedSmem.offset0,@object
	.size		.nv.reservedSmem.offset0,0x4
